//
// Generated by NVIDIA NVVM Compiler
//
// Compiler Build ID: CL-36424714
// Cuda compilation tools, release 13.0, V13.0.88
// Based on NVVM 20.0.0
//

.version 9.0
.target sm_100
.address_size 64

	// .globl	_Z10rk4thOrderPdS_S_S_

.visible .entry _Z10rk4thOrderPdS_S_S_(
	.param .u64 .ptr .align 1 _Z10rk4thOrderPdS_S_S__param_0,
	.param .u64 .ptr .align 1 _Z10rk4thOrderPdS_S_S__param_1,
	.param .u64 .ptr .align 1 _Z10rk4thOrderPdS_S_S__param_2,
	.param .u64 .ptr .align 1 _Z10rk4thOrderPdS_S_S__param_3
)
{
	.reg .pred 	%p<6>;
	.reg .b32 	%r<13>;
	.reg .b64 	%rd<14>;
	.reg .b64 	%fd<127>;

	ld.param.u64 	%rd2, [_Z10rk4thOrderPdS_S_S__param_0];
	ld.param.u64 	%rd3, [_Z10rk4thOrderPdS_S_S__param_1];
	ld.param.u64 	%rd4, [_Z10rk4thOrderPdS_S_S__param_2];
	ld.param.u64 	%rd5, [_Z10rk4thOrderPdS_S_S__param_3];
	cvta.to.global.u64 	%rd6, %rd5;
	cvta.to.global.u64 	%rd7, %rd4;
	cvta.to.global.u64 	%rd8, %rd3;
	cvta.to.global.u64 	%rd9, %rd2;
	mov.u32 	%r9, %tid.x;
	mul.wide.u32 	%rd10, %r9, 8;
	add.s64 	%rd11, %rd9, %rd10;
	ld.global.f64 	%fd123, [%rd11];
	add.s64 	%rd12, %rd8, %rd10;
	ld.global.f64 	%fd17, [%rd12];
	add.s64 	%rd13, %rd7, %rd10;
	ld.global.f64 	%fd2, [%rd13];
	add.s64 	%rd1, %rd6, %rd10;
	bar.sync 	0;
	sub.f64 	%fd18, %fd17, %fd123;
	div.rn.f64 	%fd19, %fd18, %fd2;
	cvt.rzi.s32.f64 	%r1, %fd19;
	setp.lt.s32 	%p1, %r1, 1;
	mov.f64 	%fd126, 0d0000000000000000;
	@%p1 bra 	$L__BB0_7;
	mul.f64 	%fd3, %fd2, 0d3FE0000000000000;
	and.b32  	%r2, %r1, 3;
	setp.lt.u32 	%p2, %r1, 4;
	mov.f64 	%fd126, 0d0000000000000000;
	@%p2 bra 	$L__BB0_4;
	and.b32  	%r10, %r1, 2147483644;
	neg.s32 	%r11, %r10;
	mov.f64 	%fd126, 0d0000000000000000;
$L__BB0_3:
	mul.f64 	%fd23, %fd126, %fd126;
	fma.rn.f64 	%fd24, %fd123, %fd123, %fd23;
	mul.f64 	%fd25, %fd2, %fd24;
	add.f64 	%fd26, %fd123, %fd3;
	fma.rn.f64 	%fd27, %fd25, 0d3FE0000000000000, %fd126;
	mul.f64 	%fd28, %fd27, %fd27;
	fma.rn.f64 	%fd29, %fd26, %fd26, %fd28;
	mul.f64 	%fd30, %fd2, %fd29;
	fma.rn.f64 	%fd31, %fd30, 0d3FE0000000000000, %fd126;
	mul.f64 	%fd32, %fd31, %fd31;
	fma.rn.f64 	%fd33, %fd26, %fd26, %fd32;
	mul.f64 	%fd34, %fd2, %fd33;
	add.f64 	%fd35, %fd2, %fd123;
	add.f64 	%fd36, %fd126, %fd34;
	mul.f64 	%fd37, %fd36, %fd36;
	fma.rn.f64 	%fd38, %fd35, %fd35, %fd37;
	fma.rn.f64 	%fd39, %fd30, 0d4000000000000000, %fd25;
	fma.rn.f64 	%fd40, %fd34, 0d4000000000000000, %fd39;
	fma.rn.f64 	%fd41, %fd2, %fd38, %fd40;
	fma.rn.f64 	%fd42, %fd41, 0d3FC5555555555555, %fd126;
	mul.f64 	%fd43, %fd42, %fd42;
	fma.rn.f64 	%fd44, %fd35, %fd35, %fd43;
	mul.f64 	%fd45, %fd2, %fd44;
	add.f64 	%fd46, %fd35, %fd3;
	fma.rn.f64 	%fd47, %fd45, 0d3FE0000000000000, %fd42;
	mul.f64 	%fd48, %fd47, %fd47;
	fma.rn.f64 	%fd49, %fd46, %fd46, %fd48;
	mul.f64 	%fd50, %fd2, %fd49;
	fma.rn.f64 	%fd51, %fd50, 0d3FE0000000000000, %fd42;
	mul.f64 	%fd52, %fd51, %fd51;
	fma.rn.f64 	%fd53, %fd46, %fd46, %fd52;
	mul.f64 	%fd54, %fd2, %fd53;
	add.f64 	%fd55, %fd2, %fd35;
	add.f64 	%fd56, %fd42, %fd54;
	mul.f64 	%fd57, %fd56, %fd56;
	fma.rn.f64 	%fd58, %fd55, %fd55, %fd57;
	fma.rn.f64 	%fd59, %fd50, 0d4000000000000000, %fd45;
	fma.rn.f64 	%fd60, %fd54, 0d4000000000000000, %fd59;
	fma.rn.f64 	%fd61, %fd2, %fd58, %fd60;
	fma.rn.f64 	%fd62, %fd61, 0d3FC5555555555555, %fd42;
	mul.f64 	%fd63, %fd62, %fd62;
	fma.rn.f64 	%fd64, %fd55, %fd55, %fd63;
	mul.f64 	%fd65, %fd2, %fd64;
	add.f64 	%fd66, %fd55, %fd3;
	fma.rn.f64 	%fd67, %fd65, 0d3FE0000000000000, %fd62;
	mul.f64 	%fd68, %fd67, %fd67;
	fma.rn.f64 	%fd69, %fd66, %fd66, %fd68;
	mul.f64 	%fd70, %fd2, %fd69;
	fma.rn.f64 	%fd71, %fd70, 0d3FE0000000000000, %fd62;
	mul.f64 	%fd72, %fd71, %fd71;
	fma.rn.f64 	%fd73, %fd66, %fd66, %fd72;
	mul.f64 	%fd74, %fd2, %fd73;
	add.f64 	%fd75, %fd2, %fd55;
	add.f64 	%fd76, %fd62, %fd74;
	mul.f64 	%fd77, %fd76, %fd76;
	fma.rn.f64 	%fd78, %fd75, %fd75, %fd77;
	fma.rn.f64 	%fd79, %fd70, 0d4000000000000000, %fd65;
	fma.rn.f64 	%fd80, %fd74, 0d4000000000000000, %fd79;
	fma.rn.f64 	%fd81, %fd2, %fd78, %fd80;
	fma.rn.f64 	%fd82, %fd81, 0d3FC5555555555555, %fd62;
	mul.f64 	%fd83, %fd82, %fd82;
	fma.rn.f64 	%fd84, %fd75, %fd75, %fd83;
	mul.f64 	%fd85, %fd2, %fd84;
	add.f64 	%fd86, %fd75, %fd3;
	fma.rn.f64 	%fd87, %fd85, 0d3FE0000000000000, %fd82;
	mul.f64 	%fd88, %fd87, %fd87;
	fma.rn.f64 	%fd89, %fd86, %fd86, %fd88;
	mul.f64 	%fd90, %fd2, %fd89;
	fma.rn.f64 	%fd91, %fd90, 0d3FE0000000000000, %fd82;
	mul.f64 	%fd92, %fd91, %fd91;
	fma.rn.f64 	%fd93, %fd86, %fd86, %fd92;
	mul.f64 	%fd94, %fd2, %fd93;
	add.f64 	%fd123, %fd2, %fd75;
	add.f64 	%fd95, %fd82, %fd94;
	mul.f64 	%fd96, %fd95, %fd95;
	fma.rn.f64 	%fd97, %fd123, %fd123, %fd96;
	fma.rn.f64 	%fd98, %fd90, 0d4000000000000000, %fd85;
	fma.rn.f64 	%fd99, %fd94, 0d4000000000000000, %fd98;
	fma.rn.f64 	%fd100, %fd2, %fd97, %fd99;
	fma.rn.f64 	%fd126, %fd100, 0d3FC5555555555555, %fd82;
	add.s32 	%r11, %r11, 4;
	setp.ne.s32 	%p3, %r11, 0;
	@%p3 bra 	$L__BB0_3;
$L__BB0_4:
	setp.eq.s32 	%p4, %r2, 0;
	@%p4 bra 	$L__BB0_7;
	neg.s32 	%r12, %r2;
$L__BB0_6:
	.pragma "nounroll";
	mul.f64 	%fd101, %fd126, %fd126;
	fma.rn.f64 	%fd102, %fd123, %fd123, %fd101;
	mul.f64 	%fd103, %fd2, %fd102;
	add.f64 	%fd104, %fd123, %fd3;
	fma.rn.f64 	%fd105, %fd103, 0d3FE0000000000000, %fd126;
	mul.f64 	%fd106, %fd105, %fd105;
	fma.rn.f64 	%fd107, %fd104, %fd104, %fd106;
	mul.f64 	%fd108, %fd2, %fd107;
	fma.rn.f64 	%fd109, %fd108, 0d3FE0000000000000, %fd126;
	mul.f64 	%fd110, %fd109, %fd109;
	fma.rn.f64 	%fd111, %fd104, %fd104, %fd110;
	mul.f64 	%fd112, %fd2, %fd111;
	add.f64 	%fd123, %fd2, %fd123;
	add.f64 	%fd113, %fd126, %fd112;
	mul.f64 	%fd114, %fd113, %fd113;
	fma.rn.f64 	%fd115, %fd123, %fd123, %fd114;
	fma.rn.f64 	%fd116, %fd108, 0d4000000000000000, %fd103;
	fma.rn.f64 	%fd117, %fd112, 0d4000000000000000, %fd116;
	fma.rn.f64 	%fd118, %fd2, %fd115, %fd117;
	fma.rn.f64 	%fd126, %fd118, 0d3FC5555555555555, %fd126;
	add.s32 	%r12, %r12, 1;
	setp.ne.s32 	%p5, %r12, 0;
	@%p5 bra 	$L__BB0_6;
$L__BB0_7:
	st.global.f64 	[%rd1], %fd126;
	bar.sync 	0;
	ret;

}


// ===== COMPILED SASS (sm_100) =====

	.target	sm_100

	.elftype	@"ET_EXEC"


//--------------------- .note.nv.tkinfo           --------------------------
	.section	.note.nv.tkinfo,"",@"SHT_NOTE"
	.sectionflags	@"SHF_NOTE_NV_TKINFO"
	.tkinfo
        /*0018*/ 	.word	0x00000002
        /*0030*/ 	.string	""
        /*0030*/ 	.string	"ptxas"
        /*0030*/ 	.string	"Cuda compilation tools, release 13.0, V13.0.88"
        /*0030*/ 	.string	"Build cuda_13.0.r13.0/compiler.36424714_0"
        /*0030*/ 	.string	"-arch sm_100 -m 64 "



//--------------------- .note.nv.cuinfo           --------------------------
	.section	.note.nv.cuinfo,"",@"SHT_NOTE"
	.sectionflags	@"SHF_NOTE_NV_CUINFO"
        /*0018*/ 	.short	0x0002
        /*001a*/ 	.short	0x0064
        /*001c*/ 	.short	0x0082
	.zero		2


//--------------------- .nv.info                  --------------------------
	.section	.nv.info,"",@"SHT_CUDA_INFO"
	.align	4


	//----- nvinfo : EIATTR_REGCOUNT
	.align		4
        /*0000*/ 	.byte	0x04, 0x2f
        /*0002*/ 	.short	(.L_1 - .L_0)
	.align		4
.L_0:
        /*0004*/ 	.word	index@(_Z10rk4thOrderPdS_S_S_)
        /*0008*/ 	.word	0x0000001a


	//----- nvinfo : EIATTR_FRAME_SIZE
	.align		4
.L_1:
        /*000c*/ 	.byte	0x04, 0x11
        /*000e*/ 	.short	(.L_3 - .L_2)
	.align		4
.L_2:
        /*0010*/ 	.word	index@($__internal_0_$__cuda_sm20_div_rn_f64_full)
        /*0014*/ 	.word	0x00000000


	//----- nvinfo : EIATTR_FRAME_SIZE
	.align		4
.L_3:
        /*0018*/ 	.byte	0x04, 0x11
        /*001a*/ 	.short	(.L_5 - .L_4)
	.align		4
.L_4:
        /*001c*/ 	.word	index@(_Z10rk4thOrderPdS_S_S_)
        /*0020*/ 	.word	0x00000000


	//----- nvinfo : EIATTR_MIN_STACK_SIZE
	.align		4
.L_5:
        /*0024*/ 	.byte	0x04, 0x12
        /*0026*/ 	.short	(.L_7 - .L_6)
	.align		4
.L_6:
        /*0028*/ 	.word	index@(_Z10rk4thOrderPdS_S_S_)
        /*002c*/ 	.word	0x00000000
.L_7:


//--------------------- .nv.compat                --------------------------
	.section	.nv.compat,"",@"SHT_CUDA_COMPAT_INFO"
	.align	4
        /*0000*/ 	.byte	0x02, 0x09, 0x00, 0x00, 0x02, 0x02, 0x01, 0x00, 0x02, 0x05, 0x05, 0x00, 0x03, 0x07, 0x01, 0x01
        /*0010*/ 	.byte	0x02, 0x03, 0x00, 0x00, 0x02, 0x06, 0x01, 0x00, 0x04, 0x0b, 0x08, 0x00, 0x01, 0x00, 0x00, 0x00
        /*0020*/ 	.byte	0x00, 0x00, 0x00, 0x00


//--------------------- .nv.info._Z10rk4thOrderPdS_S_S_ --------------------------
	.section	.nv.info._Z10rk4thOrderPdS_S_S_,"",@"SHT_CUDA_INFO"
	.sectionflags	@""
	.align	4


	//----- nvinfo : EIATTR_CUDA_API_VERSION
	.align		4
        /*0000*/ 	.byte	0x04, 0x37
        /*0002*/ 	.short	(.L_9 - .L_8)
.L_8:
        /*0004*/ 	.word	0x00000082


	//----- nvinfo : EIATTR_KPARAM_INFO
	.align		4
.L_9:
        /*0008*/ 	.byte	0x04, 0x17
        /*000a*/ 	.short	(.L_11 - .L_10)
.L_10:
        /*000c*/ 	.word	0x00000000
        /*0010*/ 	.short	0x0003
        /*0012*/ 	.short	0x0018
        /*0014*/ 	.byte	0x00, 0xf5, 0x21, 0x00


	//----- nvinfo : EIATTR_KPARAM_INFO
	.align		4
.L_11:
        /*0018*/ 	.byte	0x04, 0x17
        /*001a*/ 	.short	(.L_13 - .L_12)
.L_12:
        /*001c*/ 	.word	0x00000000
        /*0020*/ 	.short	0x0002
        /*0022*/ 	.short	0x0010
        /*0024*/ 	.byte	0x00, 0xf5, 0x21, 0x00


	//----- nvinfo : EIATTR_KPARAM_INFO
	.align		4
.L_13:
        /*0028*/ 	.byte	0x04, 0x17
        /*002a*/ 	.short	(.L_15 - .L_14)
.L_14:
        /*002c*/ 	.word	0x00000000
        /*0030*/ 	.short	0x0001
        /*0032*/ 	.short	0x0008
        /*0034*/ 	.byte	0x00, 0xf5, 0x21, 0x00


	//----- nvinfo : EIATTR_KPARAM_INFO
	.align		4
.L_15:
        /*0038*/ 	.byte	0x04, 0x17
        /*003a*/ 	.short	(.L_17 - .L_16)
.L_16:
        /*003c*/ 	.word	0x00000000
        /*0040*/ 	.short	0x0000
        /*0042*/ 	.short	0x0000
        /*0044*/ 	.byte	0x00, 0xf5, 0x21, 0x00


	//----- nvinfo : EIATTR_SPARSE_MMA_MASK
	.align		4
.L_17:
        /*0048*/ 	.byte	0x03, 0x50
        /*004a*/ 	.short	0x0000


	//----- nvinfo : EIATTR_MAXREG_COUNT
	.align		4
        /*004c*/ 	.byte	0x03, 0x1b
        /*004e*/ 	.short	0x00ff


	//----- nvinfo : EIATTR_NUM_BARRIERS
	.align		4
        /*0050*/ 	.byte	0x02, 0x4c
        /*0052*/ 	.byte	0x01
	.zero		1


	//----- nvinfo : EIATTR_MERCURY_ISA_VERSION
	.align		4
        /*0054*/ 	.byte	0x03, 0x5f
        /*0056*/ 	.short	0x0101


	//----- nvinfo : EIATTR_VRC_CTA_INIT_COUNT
	.align		4
        /*0058*/ 	.byte	0x02, 0x4a
	.zero		1
	.zero		1


	//----- nvinfo : EIATTR_EXIT_INSTR_OFFSETS
	.align		4
        /*005c*/ 	.byte	0x04, 0x1c
        /*005e*/ 	.short	(.L_19 - .L_18)


	//   ....[0]....
.L_18:
        /*0060*/ 	.word	0x00000a70


	//----- nvinfo : EIATTR_CRS_STACK_SIZE
	.align		4
.L_19:
        /*0064*/ 	.byte	0x04, 0x1e
        /*0066*/ 	.short	(.L_21 - .L_20)
.L_20:
        /*0068*/ 	.word	0x00000000


	//----- nvinfo : EIATTR_CBANK_PARAM_SIZE
	.align		4
.L_21:
        /*006c*/ 	.byte	0x03, 0x19
        /*006e*/ 	.short	0x0020


	//----- nvinfo : EIATTR_PARAM_CBANK
	.align		4
        /*0070*/ 	.byte	0x04, 0x0a
        /*0072*/ 	.short	(.L_23 - .L_22)
	.align		4
.L_22:
        /*0074*/ 	.word	index@(.nv.constant0._Z10rk4thOrderPdS_S_S_)
        /*0078*/ 	.short	0x0380
        /*007a*/ 	.short	0x0020


	//----- nvinfo : EIATTR_SW_WAR
	.align		4
.L_23:
        /*007c*/ 	.byte	0x04, 0x36
        /*007e*/ 	.short	(.L_25 - .L_24)
.L_24:
        /*0080*/ 	.word	0x00000008
.L_25:


//--------------------- .nv.callgraph             --------------------------
	.section	.nv.callgraph,"",@"SHT_CUDA_CALLGRAPH"
	.align	4
	.sectionentsize	8
	.align		4
        /*0000*/ 	.word	0x00000000
	.align		4
        /*0004*/ 	.word	0xffffffff
	.align		4
        /*0008*/ 	.word	0x00000000
	.align		4
        /*000c*/ 	.word	0xfffffffe
	.align		4
        /*0010*/ 	.word	0x00000000
	.align		4
        /*0014*/ 	.word	0xfffffffd
	.align		4
        /*0018*/ 	.word	0x00000000
	.align		4
        /*001c*/ 	.word	0xfffffffc


//--------------------- .text._Z10rk4thOrderPdS_S_S_ --------------------------
	.section	.text._Z10rk4thOrderPdS_S_S_,"ax",@progbits
	.align	128
        .global         _Z10rk4thOrderPdS_S_S_
        .type           _Z10rk4thOrderPdS_S_S_,@function
        .size           _Z10rk4thOrderPdS_S_S_,(.L_x_14 - _Z10rk4thOrderPdS_S_S_)
        .other          _Z10rk4thOrderPdS_S_S_,@"STO_CUDA_ENTRY STV_DEFAULT"
_Z10rk4thOrderPdS_S_S_:
.text._Z10rk4thOrderPdS_S_S_:
[----:B------:R-:W-:Y:S01]  /*0000*/  LDC R1, c[0x0][0x37c] ;  /* 0x0000df00ff017b82 */ /* 0x000fe20000000800 */
[----:B------:R-:W0:Y:S07]  /*0010*/  S2R R7, SR_TID.X ;  /* 0x0000000000077919 */ /* 0x000e2e0000002100 */
[----:B------:R-:W0:Y:S01]  /*0020*/  LDC.64 R4, c[0x0][0x390] ;  /* 0x0000e400ff047b82 */ /* 0x000e220000000a00 */
[----:B------:R-:W1:Y:S07]  /*0030*/  LDCU.64 UR4, c[0x0][0x358] ;  /* 0x00006b00ff0477ac */ /* 0x000e6e0008000a00 */
[----:B------:R-:W2:Y:S08]  /*0040*/  LDC.64 R8, c[0x0][0x380] ;  /* 0x0000e000ff087b82 */ /* 0x000eb00000000a00 */
[----:B------:R-:W3:Y:S01]  /*0050*/  LDC.64 R2, c[0x0][0x388] ;  /* 0x0000e200ff027b82 */ /* 0x000ee20000000a00 */
[----:B0-----:R-:W-:-:S06]  /*0060*/  IMAD.WIDE.U32 R4, R7, 0x8, R4 ;  /* 0x0000000807047825 */ /* 0x001fcc00078e0004 */
[----:B-1----:R-:W4:Y:S01]  /*0070*/  LDG.E.64 R4, desc[UR4][R4.64] ;  /* 0x0000000404047981 */ /* 0x002f22000c1e1b00 */
[----:B--2---:R-:W-:-:S04]  /*0080*/  IMAD.WIDE.U32 R8, R7, 0x8, R8 ;  /* 0x0000000807087825 */ /* 0x004fc800078e0008 */
[----:B---3--:R-:W-:Y:S02]  /*0090*/  IMAD.WIDE.U32 R2, R7, 0x8, R2 ;  /* 0x0000000807027825 */ /* 0x008fe400078e0002 */
[----:B------:R-:W2:Y:S04]  /*00a0*/  LDG.E.64 R8, desc[UR4][R8.64] ;  /* 0x0000000408087981 */ /* 0x000ea8000c1e1b00 */
[----:B------:R-:W2:Y:S01]  /*00b0*/  LDG.E.64 R2, desc[UR4][R2.64] ;  /* 0x0000000402027981 */ /* 0x000ea2000c1e1b00 */
[----:B------:R-:W-:Y:S01]  /*00c0*/  IMAD.MOV.U32 R6, RZ, RZ, 0x1 ;  /* 0x00000001ff067424 */ /* 0x000fe200078e00ff */
[----:B------:R-:W-:Y:S01]  /*00d0*/  BSSY.RECONVERGENT B0, `(.L_x_0) ;  /* 0x0000014000007945 */ /* 0x000fe20003800200 */
[----:B------:R-:W-:Y:S06]  /*00e0*/  BAR.SYNC.DEFER_BLOCKING 0x0 ;  /* 0x0000000000007b1d */ /* 0x000fec0000010000 */
[----:B----4-:R-:W0:Y:S02]  /*00f0*/  MUFU.RCP64H R7, R5 ;  /* 0x0000000500077308 */ /* 0x010e240000001800 */
[----:B0-----:R-:W-:-:S08]  /*0100*/  DFMA R10, -R4, R6, 1 ;  /* 0x3ff00000040a742b */ /* 0x001fd00000000106 */
[----:B------:R-:W-:-:S08]  /*0110*/  DFMA R10, R10, R10, R10 ;  /* 0x0000000a0a0a722b */ /* 0x000fd0000000000a */
[----:B------:R-:W-:Y:S02]  /*0120*/  DFMA R6, R6, R10, R6 ;  /* 0x0000000a0606722b */ /* 0x000fe40000000006 */
[----:B--2---:R-:W-:-:S06]  /*0130*/  DADD R10, -R8, R2 ;  /* 0x00000000080a7229 */ /* 0x004fcc0000000102 */
[----:B------:R-:W-:-:S04]  /*0140*/  DFMA R12, -R4, R6, 1 ;  /* 0x3ff00000040c742b */ /* 0x000fc80000000106 */
[----:B------:R-:W-:-:S04]  /*0150*/  FSETP.GEU.AND P1, PT, |R11|, 6.5827683646048100446e-37, PT ;  /* 0x036000000b00780b */ /* 0x000fc80003f2e200 */
[----:B------:R-:W-:-:S08]  /*0160*/  DFMA R12, R6, R12, R6 ;  /* 0x0000000c060c722b */ /* 0x000fd00000000006 */
[----:B------:R-:W-:-:S08]  /*0170*/  DMUL R6, R10, R12 ;  /* 0x0000000c0a067228 */ /* 0x000fd00000000000 */
[----:B------:R-:W-:-:S08]  /*0180*/  DFMA R14, -R4, R6, R10 ;  /* 0x00000006040e722b */ /* 0x000fd0000000010a */
[----:B------:R-:W-:-:S10]  /*0190*/  DFMA R2, R12, R14, R6 ;  /* 0x0000000e0c02722b */ /* 0x000fd40000000006 */
[----:B------:R-:W-:-:S05]  /*01a0*/  FFMA R0, RZ, R5, R3 ;  /* 0x00000005ff007223 */ /* 0x000fca0000000003 */
[----:B------:R-:W-:-:S13]  /*01b0*/  FSETP.GT.AND P0, PT, |R0|, 1.469367938527859385e-39, PT ;  /* 0x001000000000780b */ /* 0x000fda0003f04200 */
[----:B------:R-:W-:Y:S05]  /*01c0*/  @P0 BRA P1, `(.L_x_1) ;  /* 0x0000000000100947 */ /* 0x000fea0000800000 */
[----:B------:R-:W-:-:S07]  /*01d0*/  MOV R0, 0x1f0 ;  /* 0x000001f000007802 */ /* 0x000fce0000000f00 */
[----:B------:R-:W-:Y:S05]  /*01e0*/  CALL.REL.NOINC `($__internal_0_$__cuda_sm20_div_rn_f64_full) ;  /* 0x0000000800247944 */ /* 0x000fea0003c00000 */
[----:B------:R-:W-:Y:S02]  /*01f0*/  IMAD.MOV.U32 R2, RZ, RZ, R12 ;  /* 0x000000ffff027224 */ /* 0x000fe400078e000c */
[----:B------:R-:W-:-:S07]  /*0200*/  IMAD.MOV.U32 R3, RZ, RZ, R13 ;  /* 0x000000ffff037224 */ /* 0x000fce00078e000d */
.L_x_1:
[----:B------:R-:W-:Y:S05]  /*0210*/  BSYNC.RECONVERGENT B0 ;  /* 0x0000000000007941 */ /* 0x000fea0003800200 */
.L_x_0:
[----:B------:R-:W0:Y:S01]  /*0220*/  S2R R13, SR_TID.X ;  /* 0x00000000000d7919 */ /* 0x000e220000002100 */
[----:B------:R-:W1:Y:S01]  /*0230*/  F2I.F64.TRUNC R0, R2 ;  /* 0x0000000200007311 */ /* 0x000e62000030d100 */
[----:B------:R-:W0:Y:S01]  /*0240*/  LDC.64 R6, c[0x0][0x398] ;  /* 0x0000e600ff067b82 */ /* 0x000e220000000a00 */
[----:B------:R-:W-:Y:S01]  /*0250*/  BSSY.RECONVERGENT B0, `(.L_x_2) ;  /* 0x000007f000007945 */ /* 0x000fe20003800200 */
[----:B------:R-:W-:Y:S02]  /*0260*/  CS2R R10, SRZ ;  /* 0x00000000000a7805 */ /* 0x000fe4000001ff00 */
[----:B-1----:R-:W-:Y:S01]  /*0270*/  ISETP.GE.AND P0, PT, R0, 0x1, PT ;  /* 0x000000010000780c */ /* 0x002fe20003f06270 */
[----:B0-----:R-:W-:-:S12]  /*0280*/  IMAD.WIDE.U32 R6, R13, 0x8, R6 ;  /* 0x000000080d067825 */ /* 0x001fd800078e0006 */
[----:B------:R-:W-:Y:S05]  /*0290*/  @!P0 BRA `(.L_x_3) ;  /* 0x0000000400e88947 */ /* 0x000fea0003800000 */
[C---:B------:R-:W-:Y:S01]  /*02a0*/  ISETP.GE.U32.AND P0, PT, R0.reuse, 0x4, PT ;  /* 0x000000040000780c */ /* 0x040fe20003f06070 */
[----:B------:R-:W-:Y:S01]  /*02b0*/  BSSY.RECONVERGENT B1, `(.L_x_4) ;  /* 0x000005d000017945 */ /* 0x000fe20003800200 */
[----:B------:R-:W-:Y:S02]  /*02c0*/  LOP3.LUT R2, R0, 0x3, RZ, 0xc0, !PT ;  /* 0x0000000300027812 */ /* 0x000fe400078ec0ff */
[----:B------:R-:W-:Y:S02]  /*02d0*/  CS2R R10, SRZ ;  /* 0x00000000000a7805 */ /* 0x000fe4000001ff00 */
[----:B------:R-:W-:-:S07]  /*02e0*/  ISETP.NE.AND P1, PT, R2, RZ, PT ;  /* 0x000000ff0200720c */ /* 0x000fce0003f25270 */
[----:B------:R-:W-:Y:S06]  /*02f0*/  @!P0 BRA `(.L_x_5) ;  /* 0x0000000400608947 */ /* 0x000fec0003800000 */
[----:B------:R-:W-:Y:S02]  /*0300*/  LOP3.LUT R0, R0, 0x7ffffffc, RZ, 0xc0, !PT ;  /* 0x7ffffffc00007812 */ /* 0x000fe400078ec0ff */
[----:B------:R-:W-:-:S03]  /*0310*/  CS2R R10, SRZ ;  /* 0x00000000000a7805 */ /* 0x000fc6000001ff00 */
[----:B------:R-:W-:-:S07]  /*0320*/  IMAD.MOV R0, RZ, RZ, -R0 ;  /* 0x000000ffff007224 */ /* 0x000fce00078e0a00 */
.L_x_6:
[----:B------:R-:W-:Y:S01]  /*0330*/  DMUL R12, R10, R10 ;  /* 0x0000000a0a0c7228 */ /* 0x000fe20000000000 */
[----:B------:R-:W-:Y:S01]  /*0340*/  UMOV UR6, 0x55555555 ;  /* 0x5555555500067882 */ /* 0x000fe20000000000 */
[----:B------:R-:W-:Y:S01]  /*0350*/  DFMA R16, R4, 0.5, R8 ;  /* 0x3fe000000410782b */ /* 0x000fe20000000008 */
[----:B------:R-:W-:Y:S01]  /*0360*/  UMOV UR7, 0x3fc55555 ;  /* 0x3fc5555500077882 */ /* 0x000fe20000000000 */
[----:B------:R-:W-:-:S04]  /*0370*/  VIADD R0, R0, 0x4 ;  /* 0x0000000400007836 */ /* 0x000fc80000000000 */
[----:B------:R-:W-:Y:S01]  /*0380*/  DFMA R12, R8, R8, R12 ;  /* 0x00000008080c722b */ /* 0x000fe2000000000c */
[----:B------:R-:W-:Y:S01]  /*0390*/  ISETP.NE.AND P0, PT, R0, RZ, PT ;  /* 0x000000ff0000720c */ /* 0x000fe20003f05270 */
[----:B------:R-:W-:-:S06]  /*03a0*/  DADD R8, R4, R8 ;  /* 0x0000000004087229 */ /* 0x000fcc0000000008 */
[----:B------:R-:W-:-:S08]  /*03b0*/  DMUL R12, R4, R12 ;  /* 0x0000000c040c7228 */ /* 0x000fd00000000000 */
[----:B------:R-:W-:-:S08]  /*03c0*/  DFMA R14, R12, 0.5, R10 ;  /* 0x3fe000000c0e782b */ /* 0x000fd0000000000a */
[----:B------:R-:W-:-:S08]  /*03d0*/  DMUL R14, R14, R14 ;  /* 0x0000000e0e0e7228 */ /* 0x000fd00000000000 */
[----:B------:R-:W-:-:S08]  /*03e0*/  DFMA R14, R16, R16, R14 ;  /* 0x00000010100e722b */ /* 0x000fd0000000000e */
[----:B------:R-:W-:-:S08]  /*03f0*/  DMUL R14, R4, R14 ;  /* 0x0000000e040e7228 */ /* 0x000fd00000000000 */
[C---:B------:R-:W-:Y:S02]  /*0400*/  DFMA R18, R14.reuse, 0.5, R10 ;  /* 0x3fe000000e12782b */ /* 0x040fe4000000000a */
[----:B------:R-:W-:-:S06]  /*0410*/  DFMA R12, R14, 2, R12 ;  /* 0x400000000e0c782b */ /* 0x000fcc000000000c */
[----:B------:R-:W-:-:S08]  /*0420*/  DMUL R18, R18, R18 ;  /* 0x0000001212127228 */ /* 0x000fd00000000000 */
[----:B------:R-:W-:-:S08]  /*0430*/  DFMA R18, R16, R16, R18 ;  /* 0x000000101012722b */ /* 0x000fd00000000012 */
[----:B------:R-:W-:-:S08]  /*0440*/  DMUL R18, R4, R18 ;  /* 0x0000001204127228 */ /* 0x000fd00000000000 */
[C---:B------:R-:W-:Y:S02]  /*0450*/  DADD R16, R18.reuse, R10 ;  /* 0x0000000012107229 */ /* 0x040fe4000000000a */
[----:B------:R-:W-:-:S06]  /*0460*/  DFMA R12, R18, 2, R12 ;  /* 0x40000000120c782b */ /* 0x000fcc000000000c */
[----:B------:R-:W-:-:S08]  /*0470*/  DMUL R16, R16, R16 ;  /* 0x0000001010107228 */ /* 0x000fd00000000000 */
[----:B------:R-:W-:-:S08]  /*0480*/  DFMA R16, R8, R8, R16 ;  /* 0x000000080810722b */ /* 0x000fd00000000010 */
[C---:B------:R-:W-:Y:S02]  /*0490*/  DFMA R12, R4.reuse, R16, R12 ;  /* 0x00000010040c722b */ /* 0x040fe4000000000c */
[----:B------:R-:W-:-:S06]  /*04a0*/  DFMA R16, R4, 0.5, R8 ;  /* 0x3fe000000410782b */ /* 0x000fcc0000000008 */
[----:B------:R-:W-:-:S08]  /*04b0*/  DFMA R10, R12, UR6, R10 ;  /* 0x000000060c0a7c2b */ /* 0x000fd0000800000a */
[----:B------:R-:W-:-:S08]  /*04c0*/  DMUL R12, R10, R10 ;  /* 0x0000000a0a0c7228 */ /* 0x000fd00000000000 */
[----:B------:R-:W-:Y:S02]  /*04d0*/  DFMA R12, R8, R8, R12 ;  /* 0x00000008080c722b */ /* 0x000fe4000000000c */
        /* <DEDUP_REMOVED lines=11> */
[----:B------:R-:W-:Y:S02]  /*0590*/  DADD R16, R10, R18 ;  /* 0x000000000a107229 */ /* 0x000fe40000000012 */
        /* <DEDUP_REMOVED lines=43> */
[----:B------:R-:W-:-:S08]  /*0850*/  DFMA R12, R4, R16, R12 ;  /* 0x00000010040c722b */ /* 0x000fd0000000000c */
[----:B------:R-:W-:Y:S01]  /*0860*/  DFMA R10, R12, UR6, R10 ;  /* 0x000000060c0a7c2b */ /* 0x000fe2000800000a */
[----:B------:R-:W-:Y:S10]  /*0870*/  @P0 BRA `(.L_x_6) ;  /* 0xfffffff800ac0947 */ /* 0x000ff4000383ffff */
.L_x_5:
[----:B------:R-:W-:Y:S05]  /*0880*/  BSYNC.RECONVERGENT B1 ;  /* 0x0000000000017941 */ /* 0x000fea0003800200 */
.L_x_4:
[----:B------:R-:W-:Y:S05]  /*0890*/  @!P1 BRA `(.L_x_3) ;  /* 0x0000000000689947 */ /* 0x000fea0003800000 */
[----:B------:R-:W-:-:S07]  /*08a0*/  IMAD.MOV R2, RZ, RZ, -R2 ;  /* 0x000000ffff027224 */ /* 0x000fce00078e0a02 */
.L_x_7:
[----:B------:R-:W-:Y:S01]  /*08b0*/  DMUL R12, R10, R10 ;  /* 0x0000000a0a0c7228 */ /* 0x000fe20000000000 */
[----:B------:R-:W-:Y:S01]  /*08c0*/  VIADD R2, R2, 0x1 ;  /* 0x0000000102027836 */ /* 0x000fe20000000000 */
[----:B------:R-:W-:Y:S01]  /*08d0*/  DFMA R14, R4, 0.5, R8 ;  /* 0x3fe00000040e782b */ /* 0x000fe20000000008 */
[----:B------:R-:W-:Y:S01]  /*08e0*/  UMOV UR6, 0x55555555 ;  /* 0x5555555500067882 */ /* 0x000fe20000000000 */
[----:B------:R-:W-:Y:S02]  /*08f0*/  UMOV UR7, 0x3fc55555 ;  /* 0x3fc5555500077882 */ /* 0x000fe40000000000 */
[----:B------:R-:W-:Y:S02]  /*0900*/  ISETP.NE.AND P0, PT, R2, RZ, PT ;  /* 0x000000ff0200720c */ /* 0x000fe40003f05270 */
        /* <DEDUP_REMOVED lines=16> */
[----:B------:R-:W-:-:S08]  /*0a10*/  DFMA R12, R4, R14, R12 ;  /* 0x0000000e040c722b */ /* 0x000fd0000000000c */
[----:B------:R-:W-:Y:S01]  /*0a20*/  DFMA R10, R12, UR6, R10 ;  /* 0x000000060c0a7c2b */ /* 0x000fe2000800000a */
[----:B------:R-:W-:Y:S10]  /*0a30*/  @P0 BRA `(.L_x_7) ;  /* 0xfffffffc009c0947 */ /* 0x000ff4000383ffff */
.L_x_3:
[----:B------:R-:W-:Y:S05]  /*0a40*/  BSYNC.RECONVERGENT B0 ;  /* 0x0000000000007941 */ /* 0x000fea0003800200 */
.L_x_2:
[----:B------:R-:W-:Y:S01]  /*0a50*/  STG.E.64 desc[UR4][R6.64], R10 ;  /* 0x0000000a06007986 */ /* 0x000fe2000c101b04 */
[----:B------:R-:W-:Y:S06]  /*0a60*/  BAR.SYNC.DEFER_BLOCKING 0x0 ;  /* 0x0000000000007b1d */ /* 0x000fec0000010000 */
[----:B------:R-:W-:Y:S05]  /*0a70*/  EXIT ;  /* 0x000000000000794d */ /* 0x000fea0003800000 */
        .weak           $__internal_0_$__cuda_sm20_div_rn_f64_full
        .type           $__internal_0_$__cuda_sm20_div_rn_f64_full,@function
        .size           $__internal_0_$__cuda_sm20_div_rn_f64_full,(.L_x_14 - $__internal_0_$__cuda_sm20_div_rn_f64_full)
$__internal_0_$__cuda_sm20_div_rn_f64_full:
[C---:B------:R-:W-:Y:S01]  /*0a80*/  FSETP.GEU.AND P0, PT, |R5|.reuse, 1.469367938527859385e-39, PT ;  /* 0x001000000500780b */ /* 0x040fe20003f0e200 */
[----:B------:R-:W-:Y:S01]  /*0a90*/  IMAD.MOV.U32 R16, RZ, RZ, 0x1 ;  /* 0x00000001ff107424 */ /* 0x000fe200078e00ff */
[----:B------:R-:W-:Y:S01]  /*0aa0*/  LOP3.LUT R6, R5, 0x800fffff, RZ, 0xc0, !PT ;  /* 0x800fffff05067812 */ /* 0x000fe200078ec0ff */
[----:B------:R-:W-:Y:S01]  /*0ab0*/  BSSY.RECONVERGENT B1, `(.L_x_8) ;  /* 0x0000055000017945 */ /* 0x000fe20003800200 */
[C---:B------:R-:W-:Y:S02]  /*0ac0*/  FSETP.GEU.AND P2, PT, |R11|.reuse, 1.469367938527859385e-39, PT ;  /* 0x001000000b00780b */ /* 0x040fe40003f4e200 */
[----:B------:R-:W-:Y:S01]  /*0ad0*/  LOP3.LUT R7, R6, 0x3ff00000, RZ, 0xfc, !PT ;  /* 0x3ff0000006077812 */ /* 0x000fe200078efcff */
[----:B------:R-:W-:Y:S01]  /*0ae0*/  IMAD.MOV.U32 R6, RZ, RZ, R4 ;  /* 0x000000ffff067224 */ /* 0x000fe200078e0004 */
[----:B------:R-:W-:Y:S02]  /*0af0*/  LOP3.LUT R13, R11, 0x7ff00000, RZ, 0xc0, !PT ;  /* 0x7ff000000b0d7812 */ /* 0x000fe400078ec0ff */
[----:B------:R-:W-:-:S03]  /*0b00*/  LOP3.LUT R14, R5, 0x7ff00000, RZ, 0xc0, !PT ;  /* 0x7ff00000050e7812 */ /* 0x000fc600078ec0ff */
[----:B------:R-:W-:Y:S01]  /*0b10*/  @!P0 DMUL R6, R4, 8.98846567431157953865e+307 ;  /* 0x7fe0000004068828 */ /* 0x000fe20000000000 */
[----:B------:R-:W-:-:S03]  /*0b20*/  ISETP.GE.U32.AND P1, PT, R13, R14, PT ;  /* 0x0000000e0d00720c */ /* 0x000fc60003f26070 */
[----:B------:R-:W-:Y:S01]  /*0b30*/  @!P2 LOP3.LUT R12, R5, 0x7ff00000, RZ, 0xc0, !PT ;  /* 0x7ff00000050ca812 */ /* 0x000fe200078ec0ff */
[----:B------:R-:W-:Y:S01]  /*0b40*/  @!P2 IMAD.MOV.U32 R18, RZ, RZ, RZ ;  /* 0x000000ffff12a224 */ /* 0x000fe200078e00ff */
[----:B------:R-:W0:Y:S02]  /*0b50*/  MUFU.RCP64H R17, R7 ;  /* 0x0000000700117308 */ /* 0x000e240000001800 */
[----:B------:R-:W-:Y:S01]  /*0b60*/  @!P2 ISETP.GE.U32.AND P3, PT, R13, R12, PT ;  /* 0x0000000c0d00a20c */ /* 0x000fe20003f66070 */
[----:B------:R-:W-:-:S05]  /*0b70*/  IMAD.MOV.U32 R12, RZ, RZ, 0x1ca00000 ;  /* 0x1ca00000ff0c7424 */ /* 0x000fca00078e00ff */
[----:B------:R-:W-:-:S04]  /*0b80*/  @!P2 SEL R15, R12, 0x63400000, !P3 ;  /* 0x634000000c0fa807 */ /* 0x000fc80005800000 */
[----:B------:R-:W-:-:S04]  /*0b90*/  @!P2 LOP3.LUT R15, R15, 0x80000000, R11, 0xf8, !PT ;  /* 0x800000000f0fa812 */ /* 0x000fc800078ef80b */
[----:B------:R-:W-:Y:S01]  /*0ba0*/  @!P2 LOP3.LUT R19, R15, 0x100000, RZ, 0xfc, !PT ;  /* 0x001000000f13a812 */ /* 0x000fe200078efcff */
[----:B0-----:R-:W-:-:S08]  /*0bb0*/  DFMA R2, R16, -R6, 1 ;  /* 0x3ff000001002742b */ /* 0x001fd00000000806 */
[----:B------:R-:W-:-:S08]  /*0bc0*/  DFMA R2, R2, R2, R2 ;  /* 0x000000020202722b */ /* 0x000fd00000000002 */
[----:B------:R-:W-:Y:S01]  /*0bd0*/  DFMA R16, R16, R2, R16 ;  /* 0x000000021010722b */ /* 0x000fe20000000010 */
[----:B------:R-:W-:Y:S01]  /*0be0*/  SEL R3, R12, 0x63400000, !P1 ;  /* 0x634000000c037807 */ /* 0x000fe20004800000 */
[----:B------:R-:W-:-:S03]  /*0bf0*/  IMAD.MOV.U32 R2, RZ, RZ, R10 ;  /* 0x000000ffff027224 */ /* 0x000fc600078e000a */
[----:B------:R-:W-:-:S03]  /*0c00*/  LOP3.LUT R3, R3, 0x800fffff, R11, 0xf8, !PT ;  /* 0x800fffff03037812 */ /* 0x000fc600078ef80b */
[----:B------:R-:W-:-:S03]  /*0c10*/  DFMA R20, R16, -R6, 1 ;  /* 0x3ff000001014742b */ /* 0x000fc60000000806 */
[----:B------:R-:W-:-:S05]  /*0c20*/  @!P2 DFMA R2, R2, 2, -R18 ;  /* 0x400000000202a82b */ /* 0x000fca0000000812 */
[----:B------:R-:W-:Y:S01]  /*0c30*/  DFMA R16, R16, R20, R16 ;  /* 0x000000141010722b */ /* 0x000fe20000000010 */
[----:B------:R-:W-:Y:S02]  /*0c40*/  IMAD.MOV.U32 R20, RZ, RZ, R13 ;  /* 0x000000ffff147224 */ /* 0x000fe400078e000d */
[----:B------:R-:W-:Y:S01]  /*0c50*/  IMAD.MOV.U32 R21, RZ, RZ, R14 ;  /* 0x000000ffff157224 */ /* 0x000fe200078e000e */
[----:B------:R-:W-:Y:S02]  /*0c60*/  @!P0 LOP3.LUT R21, R7, 0x7ff00000, RZ, 0xc0, !PT ;  /* 0x7ff0000007158812 */ /* 0x000fe400078ec0ff */
[----:B------:R-:W-:Y:S02]  /*0c70*/  @!P2 LOP3.LUT R20, R3, 0x7ff00000, RZ, 0xc0, !PT ;  /* 0x7ff000000314a812 */ /* 0x000fe400078ec0ff */
[----:B------:R-:W-:Y:S01]  /*0c80*/  DMUL R18, R16, R2 ;  /* 0x0000000210127228 */ /* 0x000fe20000000000 */
[----:B------:R-:W-:Y:S02]  /*0c90*/  VIADD R23, R21, 0xffffffff ;  /* 0xffffffff15177836 */ /* 0x000fe40000000000 */
[----:B------:R-:W-:-:S05]  /*0ca0*/  VIADD R22, R20, 0xffffffff ;  /* 0xffffffff14167836 */ /* 0x000fca0000000000 */
[----:B------:R-:W-:Y:S01]  /*0cb0*/  DFMA R14, R18, -R6, R2 ;  /* 0x80000006120e722b */ /* 0x000fe20000000002 */
[----:B------:R-:W-:-:S04]  /*0cc0*/  ISETP.GT.U32.AND P0, PT, R22, 0x7feffffe, PT ;  /* 0x7feffffe1600780c */ /* 0x000fc80003f04070 */
[----:B------:R-:W-:-:S03]  /*0cd0*/  ISETP.GT.U32.OR P0, PT, R23, 0x7feffffe, P0 ;  /* 0x7feffffe1700780c */ /* 0x000fc60000704470 */
[----:B------:R-:W-:-:S10]  /*0ce0*/  DFMA R14, R16, R14, R18 ;  /* 0x0000000e100e722b */ /* 0x000fd40000000012 */
[----:B------:R-:W-:Y:S05]  /*0cf0*/  @P0 BRA `(.L_x_9) ;  /* 0x00000000006c0947 */ /* 0x000fea0003800000 */
[----:B------:R-:W-:-:S04]  /*0d00*/  LOP3.LUT R16, R5, 0x7ff00000, RZ, 0xc0, !PT ;  /* 0x7ff0000005107812 */ /* 0x000fc800078ec0ff */
[CC--:B------:R-:W-:Y:S02]  /*0d10*/  VIADDMNMX R10, R13.reuse, -R16.reuse, 0xb9600000, !PT ;  /* 0xb96000000d0a7446 */ /* 0x0c0fe40007800910 */
[----:B------:R-:W-:Y:S02]  /*0d20*/  ISETP.GE.U32.AND P0, PT, R13, R16, PT ;  /* 0x000000100d00720c */ /* 0x000fe40003f06070 */
[----:B------:R-:W-:Y:S02]  /*0d30*/  VIMNMX R10, PT, PT, R10, 0x46a00000, PT ;  /* 0x46a000000a0a7848 */ /* 0x000fe40003fe0100 */
[----:B------:R-:W-:-:S05]  /*0d40*/  SEL R11, R12, 0x63400000, !P0 ;  /* 0x634000000c0b7807 */ /* 0x000fca0004000000 */
[----:B------:R-:W-:Y:S02]  /*0d50*/  IMAD.IADD R16, R10, 0x1, -R11 ;  /* 0x000000010a107824 */ /* 0x000fe400078e0a0b */
[----:B------:R-:W-:Y:S02]  /*0d60*/  IMAD.MOV.U32 R10, RZ, RZ, RZ ;  /* 0x000000ffff0a7224 */ /* 0x000fe400078e00ff */
[----:B------:R-:W-:-:S06]  /*0d70*/  VIADD R11, R16, 0x7fe00000 ;  /* 0x7fe00000100b7836 */ /* 0x000fcc0000000000 */
[----:B------:R-:W-:-:S10]  /*0d80*/  DMUL R12, R14, R10 ;  /* 0x0000000a0e0c7228 */ /* 0x000fd40000000000 */
[----:B------:R-:W-:-:S13]  /*0d90*/  FSETP.GTU.AND P0, PT, |R13|, 1.469367938527859385e-39, PT ;  /* 0x001000000d00780b */ /* 0x000fda0003f0c200 */
[----:B------:R-:W-:Y:S05]  /*0da0*/  @P0 BRA `(.L_x_10) ;  /* 0x0000000000940947 */ /* 0x000fea0003800000 */
[----:B------:R-:W-:Y:S01]  /*0db0*/  DFMA R2, R14, -R6, R2 ;  /* 0x800000060e02722b */ /* 0x000fe20000000002 */
[----:B------:R-:W-:-:S09]  /*0dc0*/  IMAD.MOV.U32 R10, RZ, RZ, RZ ;  /* 0x000000ffff0a7224 */ /* 0x000fd200078e00ff */
[C---:B------:R-:W-:Y:S02]  /*0dd0*/  FSETP.NEU.AND P0, PT, R3.reuse, RZ, PT ;  /* 0x000000ff0300720b */ /* 0x040fe40003f0d000 */
[----:B------:R-:W-:-:S04]  /*0de0*/  LOP3.LUT R7, R3, 0x80000000, R5, 0x48, !PT ;  /* 0x8000000003077812 */ /* 0x000fc800078e4805 */
[----:B------:R-:W-:-:S07]  /*0df0*/  LOP3.LUT R11, R7, R11, RZ, 0xfc, !PT ;  /* 0x0000000b070b7212 */ /* 0x000fce00078efcff */
[----:B------:R-:W-:Y:S05]  /*0e00*/  @!P0 BRA `(.L_x_10) ;  /* 0x00000000007c8947 */ /* 0x000fea0003800000 */
[----:B------:R-:W-:Y:S01]  /*0e10*/  IMAD.MOV R3, RZ, RZ, -R16 ;  /* 0x000000ffff037224 */ /* 0x000fe200078e0a10 */
[----:B------:R-:W-:Y:S01]  /*0e20*/  DMUL.RP R10, R14, R10 ;  /* 0x0000000a0e0a7228 */ /* 0x000fe20000008000 */
[----:B------:R-:W-:-:S06]  /*0e30*/  IMAD.MOV.U32 R2, RZ, RZ, RZ ;  /* 0x000000ffff027224 */ /* 0x000fcc00078e00ff */
[----:B------:R-:W-:-:S03]  /*0e40*/  DFMA R2, R12, -R2, R14 ;  /* 0x800000020c02722b */ /* 0x000fc6000000000e */
[----:B------:R-:W-:-:S03]  /*0e50*/  LOP3.LUT R7, R11, R7, RZ, 0x3c, !PT ;  /* 0x000000070b077212 */ /* 0x000fc600078e3cff */
[----:B------:R-:W-:-:S04]  /*0e60*/  IADD3 R2, PT, PT, -R16, -0x43300000, RZ ;  /* 0xbcd0000010027810 */ /* 0x000fc80007ffe1ff */
[----:B------:R-:W-:-:S04]  /*0e70*/  FSETP.NEU.AND P0, PT, |R3|, R2, PT ;  /* 0x000000020300720b */ /* 0x000fc80003f0d200 */
[----:B------:R-:W-:Y:S02]  /*0e80*/  FSEL R12, R10, R12, !P0 ;  /* 0x0000000c0a0c7208 */ /* 0x000fe40004000000 */
[----:B------:R-:W-:Y:S01]  /*0e90*/  FSEL R13, R7, R13, !P0 ;  /* 0x0000000d070d7208 */ /* 0x000fe20004000000 */
[----:B------:R-:W-:Y:S06]  /*0ea0*/  BRA `(.L_x_10) ;  /* 0x0000000000547947 */ /* 0x000fec0003800000 */
.L_x_9:
[----:B------:R-:W-:-:S14]  /*0eb0*/  DSETP.NAN.AND P0, PT, R10, R10, PT ;  /* 0x0000000a0a00722a */ /* 0x000fdc0003f08000 */
[----:B------:R-:W-:Y:S05]  /*0ec0*/  @P0 BRA `(.L_x_11) ;  /* 0x0000000000440947 */ /* 0x000fea0003800000 */
[----:B------:R-:W-:-:S14]  /*0ed0*/  DSETP.NAN.AND P0, PT, R4, R4, PT ;  /* 0x000000040400722a */ /* 0x000fdc0003f08000 */
[----:B------:R-:W-:Y:S05]  /*0ee0*/  @P0 BRA `(.L_x_12) ;  /* 0x0000000000300947 */ /* 0x000fea0003800000 */
[----:B------:R-:W-:Y:S01]  /*0ef0*/  ISETP.NE.AND P0, PT, R20, R21, PT ;  /* 0x000000151400720c */ /* 0x000fe20003f05270 */
[----:B------:R-:W-:Y:S02]  /*0f00*/  IMAD.MOV.U32 R12, RZ, RZ, 0x0 ;  /* 0x00000000ff0c7424 */ /* 0x000fe400078e00ff */
[----:B------:R-:W-:-:S10]  /*0f10*/  IMAD.MOV.U32 R13, RZ, RZ, -0x80000 ;  /* 0xfff80000ff0d7424 */ /* 0x000fd400078e00ff */
[----:B------:R-:W-:Y:S05]  /*0f20*/  @!P0 BRA `(.L_x_10) ;  /* 0x0000000000348947 */ /* 0x000fea0003800000 */
[----:B------:R-:W-:Y:S02]  /*0f30*/  ISETP.NE.AND P0, PT, R20, 0x7ff00000, PT ;  /* 0x7ff000001400780c */ /* 0x000fe40003f05270 */
[----:B------:R-:W-:Y:S02]  /*0f40*/  LOP3.LUT R13, R11, 0x80000000, R5, 0x48, !PT ;  /* 0x800000000b0d7812 */ /* 0x000fe400078e4805 */
[----:B------:R-:W-:-:S13]  /*0f50*/  ISETP.EQ.OR P0, PT, R21, RZ, !P0 ;  /* 0x000000ff1500720c */ /* 0x000fda0004702670 */
[----:B------:R-:W-:Y:S01]  /*0f60*/  @P0 LOP3.LUT R2, R13, 0x7ff00000, RZ, 0xfc, !PT ;  /* 0x7ff000000d020812 */ /* 0x000fe200078efcff */
[----:B------:R-:W-:Y:S02]  /*0f70*/  @!P0 IMAD.MOV.U32 R12, RZ, RZ, RZ ;  /* 0x000000ffff0c8224 */ /* 0x000fe400078e00ff */
[----:B------:R-:W-:Y:S02]  /*0f80*/  @P0 IMAD.MOV.U32 R12, RZ, RZ, RZ ;  /* 0x000000ffff0c0224 */ /* 0x000fe400078e00ff */
[----:B------:R-:W-:Y:S01]  /*0f90*/  @P0 IMAD.MOV.U32 R13, RZ, RZ, R2 ;  /* 0x000000ffff0d0224 */ /* 0x000fe200078e0002 */
[----:B------:R-:W-:Y:S06]  /*0fa0*/  BRA `(.L_x_10) ;  /* 0x0000000000147947 */ /* 0x000fec0003800000 */
.L_x_12:
[----:B------:R-:W-:Y:S01]  /*0fb0*/  LOP3.LUT R13, R5, 0x80000, RZ, 0xfc, !PT ;  /* 0x00080000050d7812 */ /* 0x000fe200078efcff */
[----:B------:R-:W-:Y:S01]  /*0fc0*/  IMAD.MOV.U32 R12, RZ, RZ, R4 ;  /* 0x000000ffff0c7224 */ /* 0x000fe200078e0004 */
[----:B------:R-:W-:Y:S06]  /*0fd0*/  BRA `(.L_x_10) ;  /* 0x0000000000087947 */ /* 0x000fec0003800000 */
.L_x_11:
[----:B------:R-:W-:Y:S01]  /*0fe0*/  LOP3.LUT R13, R11, 0x80000, RZ, 0xfc, !PT ;  /* 0x000800000b0d7812 */ /* 0x000fe200078efcff */
[----:B------:R-:W-:-:S07]  /*0ff0*/  IMAD.MOV.U32 R12, RZ, RZ, R10 ;  /* 0x000000ffff0c7224 */ /* 0x000fce00078e000a */
.L_x_10:
[----:B------:R-:W-:Y:S05]  /*1000*/  BSYNC.RECONVERGENT B1 ;  /* 0x0000000000017941 */ /* 0x000fea0003800200 */
.L_x_8:
[----:B------:R-:W-:Y:S02]  /*1010*/  IMAD.MOV.U32 R2, RZ, RZ, R0 ;  /* 0x000000ffff027224 */ /* 0x000fe400078e0000 */
[----:B------:R-:W-:-:S04]  /*1020*/  IMAD.MOV.U32 R3, RZ, RZ, 0x0 ;  /* 0x00000000ff037424 */ /* 0x000fc800078e00ff */
[----:B------:R-:W-:Y:S05]  /*1030*/  RET.REL.NODEC R2 `(_Z10rk4thOrderPdS_S_S_) ;  /* 0xffffffec02f07950 */ /* 0x000fea0003c3ffff */
.L_x_13:
[----:B------:R-:W-:-:S00]  /*1040*/  BRA `(.L_x_13) ;  /* 0xfffffffc00fc7947 */ /* 0x000fc0000383ffff */
[----:B------:R-:W-:-:S00]  /*1050*/  NOP ;  /* 0x0000000000007918 */ /* 0x000fc00000000000 */
        /* <DEDUP_REMOVED lines=10> */
.L_x_14:


//--------------------- .nv.shared.reserved.0     --------------------------
	.section	.nv.shared.reserved.0,"aw",@nobits
	.weak		__nv_reservedSMEM_offset_0_alias
	.size		__nv_reservedSMEM_offset_0_alias, 0, 64
	.other		__nv_reservedSMEM_offset_0_alias,@"STO_CUDA_RESERVED_SHARED STV_DEFAULT"
__nv_reservedSMEM_offset_0_alias:
	.zero		0
	.zero		64


//--------------------- .nv.constant0._Z10rk4thOrderPdS_S_S_ --------------------------
	.section	.nv.constant0._Z10rk4thOrderPdS_S_S_,"a",@progbits
	.sectionflags	@""
	.align	4
.nv.constant0._Z10rk4thOrderPdS_S_S_:
	.zero		928


//--------------------- SYMBOLS --------------------------

	.type		.nv.reservedSmem.offset0,@object
	.size		.nv.reservedSmem.offset0,0x4
